//
// Generated by NVIDIA NVVM Compiler
//
// Compiler Build ID: CL-36424714
// Cuda compilation tools, release 13.0, V13.0.88
// Based on NVVM 20.0.0
//

.version 9.0
.target sm_100
.address_size 64

	// .globl	_Z15matrixAddKernelPfS_S_i

.visible .entry _Z15matrixAddKernelPfS_S_i(
	.param .u64 .ptr .align 1 _Z15matrixAddKernelPfS_S_i_param_0,
	.param .u64 .ptr .align 1 _Z15matrixAddKernelPfS_S_i_param_1,
	.param .u64 .ptr .align 1 _Z15matrixAddKernelPfS_S_i_param_2,
	.param .u32 _Z15matrixAddKernelPfS_S_i_param_3
)
{
	.reg .pred 	%p<12>;
	.reg .b32 	%r<38>;
	.reg .b32 	%f<88>;
	.reg .b64 	%rd<101>;

	ld.param.u64 	%rd4, [_Z15matrixAddKernelPfS_S_i_param_0];
	ld.param.u64 	%rd5, [_Z15matrixAddKernelPfS_S_i_param_1];
	ld.param.u64 	%rd6, [_Z15matrixAddKernelPfS_S_i_param_2];
	ld.param.u32 	%r23, [_Z15matrixAddKernelPfS_S_i_param_3];
	cvta.to.global.u64 	%rd1, %rd4;
	cvta.to.global.u64 	%rd2, %rd6;
	cvta.to.global.u64 	%rd3, %rd5;
	mov.u32 	%r24, %tid.x;
	mov.u32 	%r25, %ntid.x;
	mov.u32 	%r26, %ctaid.x;
	mad.lo.s32 	%r1, %r25, %r26, %r24;
	setp.ge.s32 	%p1, %r1, %r23;
	setp.lt.s32 	%p2, %r23, 1;
	or.pred  	%p3, %p1, %p2;
	@%p3 bra 	$L__BB0_13;
	add.s32 	%r28, %r23, -1;
	and.b32  	%r2, %r23, 15;
	setp.lt.u32 	%p4, %r28, 15;
	mov.b32 	%r34, 0;
	@%p4 bra 	$L__BB0_4;
	and.b32  	%r34, %r23, 2147483632;
	neg.s32 	%r32, %r34;
	shl.b32 	%r5, %r23, 4;
	mul.wide.u32 	%rd11, %r23, 4;
	mov.u32 	%r31, %r1;
$L__BB0_3:
	.pragma "nounroll";
	mul.wide.s32 	%rd7, %r31, 4;
	add.s64 	%rd8, %rd3, %rd7;
	ld.global.f32 	%f1, [%rd8];
	add.s64 	%rd9, %rd2, %rd7;
	ld.global.f32 	%f2, [%rd9];
	add.f32 	%f3, %f1, %f2;
	add.s64 	%rd10, %rd1, %rd7;
	st.global.f32 	[%rd10], %f3;
	add.s64 	%rd12, %rd8, %rd11;
	ld.global.f32 	%f4, [%rd12];
	add.s64 	%rd13, %rd9, %rd11;
	ld.global.f32 	%f5, [%rd13];
	add.f32 	%f6, %f4, %f5;
	add.s64 	%rd14, %rd10, %rd11;
	st.global.f32 	[%rd14], %f6;
	add.s64 	%rd15, %rd12, %rd11;
	ld.global.f32 	%f7, [%rd15];
	add.s64 	%rd16, %rd13, %rd11;
	ld.global.f32 	%f8, [%rd16];
	add.f32 	%f9, %f7, %f8;
	add.s64 	%rd17, %rd14, %rd11;
	st.global.f32 	[%rd17], %f9;
	add.s64 	%rd18, %rd15, %rd11;
	ld.global.f32 	%f10, [%rd18];
	add.s64 	%rd19, %rd16, %rd11;
	ld.global.f32 	%f11, [%rd19];
	add.f32 	%f12, %f10, %f11;
	add.s64 	%rd20, %rd17, %rd11;
	st.global.f32 	[%rd20], %f12;
	add.s64 	%rd21, %rd18, %rd11;
	ld.global.f32 	%f13, [%rd21];
	add.s64 	%rd22, %rd19, %rd11;
	ld.global.f32 	%f14, [%rd22];
	add.f32 	%f15, %f13, %f14;
	add.s64 	%rd23, %rd20, %rd11;
	st.global.f32 	[%rd23], %f15;
	add.s64 	%rd24, %rd21, %rd11;
	ld.global.f32 	%f16, [%rd24];
	add.s64 	%rd25, %rd22, %rd11;
	ld.global.f32 	%f17, [%rd25];
	add.f32 	%f18, %f16, %f17;
	add.s64 	%rd26, %rd23, %rd11;
	st.global.f32 	[%rd26], %f18;
	add.s64 	%rd27, %rd24, %rd11;
	ld.global.f32 	%f19, [%rd27];
	add.s64 	%rd28, %rd25, %rd11;
	ld.global.f32 	%f20, [%rd28];
	add.f32 	%f21, %f19, %f20;
	add.s64 	%rd29, %rd26, %rd11;
	st.global.f32 	[%rd29], %f21;
	add.s64 	%rd30, %rd27, %rd11;
	ld.global.f32 	%f22, [%rd30];
	add.s64 	%rd31, %rd28, %rd11;
	ld.global.f32 	%f23, [%rd31];
	add.f32 	%f24, %f22, %f23;
	add.s64 	%rd32, %rd29, %rd11;
	st.global.f32 	[%rd32], %f24;
	add.s64 	%rd33, %rd30, %rd11;
	ld.global.f32 	%f25, [%rd33];
	add.s64 	%rd34, %rd31, %rd11;
	ld.global.f32 	%f26, [%rd34];
	add.f32 	%f27, %f25, %f26;
	add.s64 	%rd35, %rd32, %rd11;
	st.global.f32 	[%rd35], %f27;
	add.s64 	%rd36, %rd33, %rd11;
	ld.global.f32 	%f28, [%rd36];
	add.s64 	%rd37, %rd34, %rd11;
	ld.global.f32 	%f29, [%rd37];
	add.f32 	%f30, %f28, %f29;
	add.s64 	%rd38, %rd35, %rd11;
	st.global.f32 	[%rd38], %f30;
	add.s64 	%rd39, %rd36, %rd11;
	ld.global.f32 	%f31, [%rd39];
	add.s64 	%rd40, %rd37, %rd11;
	ld.global.f32 	%f32, [%rd40];
	add.f32 	%f33, %f31, %f32;
	add.s64 	%rd41, %rd38, %rd11;
	st.global.f32 	[%rd41], %f33;
	add.s64 	%rd42, %rd39, %rd11;
	ld.global.f32 	%f34, [%rd42];
	add.s64 	%rd43, %rd40, %rd11;
	ld.global.f32 	%f35, [%rd43];
	add.f32 	%f36, %f34, %f35;
	add.s64 	%rd44, %rd41, %rd11;
	st.global.f32 	[%rd44], %f36;
	add.s64 	%rd45, %rd42, %rd11;
	ld.global.f32 	%f37, [%rd45];
	add.s64 	%rd46, %rd43, %rd11;
	ld.global.f32 	%f38, [%rd46];
	add.f32 	%f39, %f37, %f38;
	add.s64 	%rd47, %rd44, %rd11;
	st.global.f32 	[%rd47], %f39;
	add.s64 	%rd48, %rd45, %rd11;
	ld.global.f32 	%f40, [%rd48];
	add.s64 	%rd49, %rd46, %rd11;
	ld.global.f32 	%f41, [%rd49];
	add.f32 	%f42, %f40, %f41;
	add.s64 	%rd50, %rd47, %rd11;
	st.global.f32 	[%rd50], %f42;
	add.s64 	%rd51, %rd48, %rd11;
	ld.global.f32 	%f43, [%rd51];
	add.s64 	%rd52, %rd49, %rd11;
	ld.global.f32 	%f44, [%rd52];
	add.f32 	%f45, %f43, %f44;
	add.s64 	%rd53, %rd50, %rd11;
	st.global.f32 	[%rd53], %f45;
	add.s64 	%rd54, %rd51, %rd11;
	ld.global.f32 	%f46, [%rd54];
	add.s64 	%rd55, %rd52, %rd11;
	ld.global.f32 	%f47, [%rd55];
	add.f32 	%f48, %f46, %f47;
	add.s64 	%rd56, %rd53, %rd11;
	st.global.f32 	[%rd56], %f48;
	add.s32 	%r32, %r32, 16;
	add.s32 	%r31, %r31, %r5;
	setp.ne.s32 	%p5, %r32, 0;
	@%p5 bra 	$L__BB0_3;
$L__BB0_4:
	setp.eq.s32 	%p6, %r2, 0;
	@%p6 bra 	$L__BB0_13;
	and.b32  	%r11, %r23, 7;
	setp.lt.u32 	%p7, %r2, 8;
	@%p7 bra 	$L__BB0_7;
	mad.lo.s32 	%r29, %r34, %r23, %r1;
	mul.wide.s32 	%rd57, %r29, 4;
	add.s64 	%rd58, %rd3, %rd57;
	ld.global.f32 	%f49, [%rd58];
	add.s64 	%rd59, %rd2, %rd57;
	ld.global.f32 	%f50, [%rd59];
	add.f32 	%f51, %f49, %f50;
	add.s64 	%rd60, %rd1, %rd57;
	st.global.f32 	[%rd60], %f51;
	mul.wide.u32 	%rd61, %r23, 4;
	add.s64 	%rd62, %rd58, %rd61;
	ld.global.f32 	%f52, [%rd62];
	add.s64 	%rd63, %rd59, %rd61;
	ld.global.f32 	%f53, [%rd63];
	add.f32 	%f54, %f52, %f53;
	add.s64 	%rd64, %rd60, %rd61;
	st.global.f32 	[%rd64], %f54;
	add.s64 	%rd65, %rd62, %rd61;
	ld.global.f32 	%f55, [%rd65];
	add.s64 	%rd66, %rd63, %rd61;
	ld.global.f32 	%f56, [%rd66];
	add.f32 	%f57, %f55, %f56;
	add.s64 	%rd67, %rd64, %rd61;
	st.global.f32 	[%rd67], %f57;
	add.s64 	%rd68, %rd65, %rd61;
	ld.global.f32 	%f58, [%rd68];
	add.s64 	%rd69, %rd66, %rd61;
	ld.global.f32 	%f59, [%rd69];
	add.f32 	%f60, %f58, %f59;
	add.s64 	%rd70, %rd67, %rd61;
	st.global.f32 	[%rd70], %f60;
	add.s64 	%rd71, %rd68, %rd61;
	ld.global.f32 	%f61, [%rd71];
	add.s64 	%rd72, %rd69, %rd61;
	ld.global.f32 	%f62, [%rd72];
	add.f32 	%f63, %f61, %f62;
	add.s64 	%rd73, %rd70, %rd61;
	st.global.f32 	[%rd73], %f63;
	add.s64 	%rd74, %rd71, %rd61;
	ld.global.f32 	%f64, [%rd74];
	add.s64 	%rd75, %rd72, %rd61;
	ld.global.f32 	%f65, [%rd75];
	add.f32 	%f66, %f64, %f65;
	add.s64 	%rd76, %rd73, %rd61;
	st.global.f32 	[%rd76], %f66;
	add.s64 	%rd77, %rd74, %rd61;
	ld.global.f32 	%f67, [%rd77];
	add.s64 	%rd78, %rd75, %rd61;
	ld.global.f32 	%f68, [%rd78];
	add.f32 	%f69, %f67, %f68;
	add.s64 	%rd79, %rd76, %rd61;
	st.global.f32 	[%rd79], %f69;
	add.s64 	%rd80, %rd77, %rd61;
	ld.global.f32 	%f70, [%rd80];
	add.s64 	%rd81, %rd78, %rd61;
	ld.global.f32 	%f71, [%rd81];
	add.f32 	%f72, %f70, %f71;
	add.s64 	%rd82, %rd79, %rd61;
	st.global.f32 	[%rd82], %f72;
	add.s32 	%r34, %r34, 8;
$L__BB0_7:
	setp.eq.s32 	%p8, %r11, 0;
	@%p8 bra 	$L__BB0_13;
	and.b32  	%r14, %r23, 3;
	setp.lt.u32 	%p9, %r11, 4;
	@%p9 bra 	$L__BB0_10;
	mad.lo.s32 	%r30, %r34, %r23, %r1;
	mul.wide.s32 	%rd83, %r30, 4;
	add.s64 	%rd84, %rd3, %rd83;
	ld.global.f32 	%f73, [%rd84];
	add.s64 	%rd85, %rd2, %rd83;
	ld.global.f32 	%f74, [%rd85];
	add.f32 	%f75, %f73, %f74;
	add.s64 	%rd86, %rd1, %rd83;
	st.global.f32 	[%rd86], %f75;
	mul.wide.u32 	%rd87, %r23, 4;
	add.s64 	%rd88, %rd84, %rd87;
	ld.global.f32 	%f76, [%rd88];
	add.s64 	%rd89, %rd85, %rd87;
	ld.global.f32 	%f77, [%rd89];
	add.f32 	%f78, %f76, %f77;
	add.s64 	%rd90, %rd86, %rd87;
	st.global.f32 	[%rd90], %f78;
	add.s64 	%rd91, %rd88, %rd87;
	ld.global.f32 	%f79, [%rd91];
	add.s64 	%rd92, %rd89, %rd87;
	ld.global.f32 	%f80, [%rd92];
	add.f32 	%f81, %f79, %f80;
	add.s64 	%rd93, %rd90, %rd87;
	st.global.f32 	[%rd93], %f81;
	add.s64 	%rd94, %rd91, %rd87;
	ld.global.f32 	%f82, [%rd94];
	add.s64 	%rd95, %rd92, %rd87;
	ld.global.f32 	%f83, [%rd95];
	add.f32 	%f84, %f82, %f83;
	add.s64 	%rd96, %rd93, %rd87;
	st.global.f32 	[%rd96], %f84;
	add.s32 	%r34, %r34, 4;
$L__BB0_10:
	setp.eq.s32 	%p10, %r14, 0;
	@%p10 bra 	$L__BB0_13;
	mad.lo.s32 	%r37, %r34, %r23, %r1;
	neg.s32 	%r36, %r14;
$L__BB0_12:
	.pragma "nounroll";
	mul.wide.s32 	%rd97, %r37, 4;
	add.s64 	%rd98, %rd1, %rd97;
	add.s64 	%rd99, %rd2, %rd97;
	add.s64 	%rd100, %rd3, %rd97;
	ld.global.f32 	%f85, [%rd100];
	ld.global.f32 	%f86, [%rd99];
	add.f32 	%f87, %f85, %f86;
	st.global.f32 	[%rd98], %f87;
	add.s32 	%r37, %r37, %r23;
	add.s32 	%r36, %r36, 1;
	setp.ne.s32 	%p11, %r36, 0;
	@%p11 bra 	$L__BB0_12;
$L__BB0_13:
	ret;

}


// ===== COMPILED SASS (sm_100) =====

	.target	sm_100

	.elftype	@"ET_EXEC"


//--------------------- .note.nv.tkinfo           --------------------------
	.section	.note.nv.tkinfo,"",@"SHT_NOTE"
	.sectionflags	@"SHF_NOTE_NV_TKINFO"
	.tkinfo
        /*0018*/ 	.word	0x00000002
        /*0030*/ 	.string	""
        /*0030*/ 	.string	"ptxas"
        /*0030*/ 	.string	"Cuda compilation tools, release 13.0, V13.0.88"
        /*0030*/ 	.string	"Build cuda_13.0.r13.0/compiler.36424714_0"
        /*0030*/ 	.string	"-arch sm_100 -m 64 "



//--------------------- .note.nv.cuinfo           --------------------------
	.section	.note.nv.cuinfo,"",@"SHT_NOTE"
	.sectionflags	@"SHF_NOTE_NV_CUINFO"
        /*0018*/ 	.short	0x0002
        /*001a*/ 	.short	0x0064
        /*001c*/ 	.short	0x0082
	.zero		2


//--------------------- .nv.info                  --------------------------
	.section	.nv.info,"",@"SHT_CUDA_INFO"
	.align	4


	//----- nvinfo : EIATTR_REGCOUNT
	.align		4
        /*0000*/ 	.byte	0x04, 0x2f
        /*0002*/ 	.short	(.L_1 - .L_0)
	.align		4
.L_0:
        /*0004*/ 	.word	index@(_Z15matrixAddKernelPfS_S_i)
        /*0008*/ 	.word	0x0000001c


	//----- nvinfo : EIATTR_FRAME_SIZE
	.align		4
.L_1:
        /*000c*/ 	.byte	0x04, 0x11
        /*000e*/ 	.short	(.L_3 - .L_2)
	.align		4
.L_2:
        /*0010*/ 	.word	index@(_Z15matrixAddKernelPfS_S_i)
        /*0014*/ 	.word	0x00000000


	//----- nvinfo : EIATTR_MIN_STACK_SIZE
	.align		4
.L_3:
        /*0018*/ 	.byte	0x04, 0x12
        /*001a*/ 	.short	(.L_5 - .L_4)
	.align		4
.L_4:
        /*001c*/ 	.word	index@(_Z15matrixAddKernelPfS_S_i)
        /*0020*/ 	.word	0x00000000
.L_5:


//--------------------- .nv.compat                --------------------------
	.section	.nv.compat,"",@"SHT_CUDA_COMPAT_INFO"
	.align	4
        /*0000*/ 	.byte	0x02, 0x09, 0x00, 0x00, 0x02, 0x02, 0x01, 0x00, 0x02, 0x05, 0x05, 0x00, 0x03, 0x07, 0x01, 0x01
        /*0010*/ 	.byte	0x02, 0x03, 0x00, 0x00, 0x02, 0x06, 0x01, 0x00, 0x04, 0x0b, 0x08, 0x00, 0x09, 0x00, 0x00, 0x00
        /*0020*/ 	.byte	0x00, 0x00, 0x00, 0x00


//--------------------- .nv.info._Z15matrixAddKernelPfS_S_i --------------------------
	.section	.nv.info._Z15matrixAddKernelPfS_S_i,"",@"SHT_CUDA_INFO"
	.sectionflags	@""
	.align	4


	//----- nvinfo : EIATTR_CUDA_API_VERSION
	.align		4
        /*0000*/ 	.byte	0x04, 0x37
        /*0002*/ 	.short	(.L_7 - .L_6)
.L_6:
        /*0004*/ 	.word	0x00000082


	//----- nvinfo : EIATTR_KPARAM_INFO
	.align		4
.L_7:
        /*0008*/ 	.byte	0x04, 0x17
        /*000a*/ 	.short	(.L_9 - .L_8)
.L_8:
        /*000c*/ 	.word	0x00000000
        /*0010*/ 	.short	0x0003
        /*0012*/ 	.short	0x0018
        /*0014*/ 	.byte	0x00, 0xf0, 0x11, 0x00


	//----- nvinfo : EIATTR_KPARAM_INFO
	.align		4
.L_9:
        /*0018*/ 	.byte	0x04, 0x17
        /*001a*/ 	.short	(.L_11 - .L_10)
.L_10:
        /*001c*/ 	.word	0x00000000
        /*0020*/ 	.short	0x0002
        /*0022*/ 	.short	0x0010
        /*0024*/ 	.byte	0x00, 0xf5, 0x21, 0x00


	//----- nvinfo : EIATTR_KPARAM_INFO
	.align		4
.L_11:
        /*0028*/ 	.byte	0x04, 0x17
        /*002a*/ 	.short	(.L_13 - .L_12)
.L_12:
        /*002c*/ 	.word	0x00000000
        /*0030*/ 	.short	0x0001
        /*0032*/ 	.short	0x0008
        /*0034*/ 	.byte	0x00, 0xf5, 0x21, 0x00


	//----- nvinfo : EIATTR_KPARAM_INFO
	.align		4
.L_13:
        /*0038*/ 	.byte	0x04, 0x17
        /*003a*/ 	.short	(.L_15 - .L_14)
.L_14:
        /*003c*/ 	.word	0x00000000
        /*0040*/ 	.short	0x0000
        /*0042*/ 	.short	0x0000
        /*0044*/ 	.byte	0x00, 0xf5, 0x21, 0x00


	//----- nvinfo : EIATTR_SPARSE_MMA_MASK
	.align		4
.L_15:
        /*0048*/ 	.byte	0x03, 0x50
        /*004a*/ 	.short	0x0000


	//----- nvinfo : EIATTR_MAXREG_COUNT
	.align		4
        /*004c*/ 	.byte	0x03, 0x1b
        /*004e*/ 	.short	0x00ff


	//----- nvinfo : EIATTR_MERCURY_ISA_VERSION
	.align		4
        /*0050*/ 	.byte	0x03, 0x5f
        /*0052*/ 	.short	0x0101


	//----- nvinfo : EIATTR_VRC_CTA_INIT_COUNT
	.align		4
        /*0054*/ 	.byte	0x02, 0x4a
	.zero		1
	.zero		1


	//----- nvinfo : EIATTR_EXIT_INSTR_OFFSETS
	.align		4
        /*0058*/ 	.byte	0x04, 0x1c
        /*005a*/ 	.short	(.L_17 - .L_16)


	//   ....[0]....
.L_16:
        /*005c*/ 	.word	0x00000080


	//   ....[1]....
        /*0060*/ 	.word	0x000008a0


	//   ....[2]....
        /*0064*/ 	.word	0x00000cc0


	//   ....[3]....
        /*0068*/ 	.word	0x00000f20


	//   ....[4]....
        /*006c*/ 	.word	0x00001030


	//----- nvinfo : EIATTR_CBANK_PARAM_SIZE
	.align		4
.L_17:
        /*0070*/ 	.byte	0x03, 0x19
        /*0072*/ 	.short	0x001c


	//----- nvinfo : EIATTR_PARAM_CBANK
	.align		4
        /*0074*/ 	.byte	0x04, 0x0a
        /*0076*/ 	.short	(.L_19 - .L_18)
	.align		4
.L_18:
        /*0078*/ 	.word	index@(.nv.constant0._Z15matrixAddKernelPfS_S_i)
        /*007c*/ 	.short	0x0380
        /*007e*/ 	.short	0x001c


	//----- nvinfo : EIATTR_SW_WAR
	.align		4
.L_19:
        /*0080*/ 	.byte	0x04, 0x36
        /*0082*/ 	.short	(.L_21 - .L_20)
.L_20:
        /*0084*/ 	.word	0x00000008
.L_21:


//--------------------- .nv.callgraph             --------------------------
	.section	.nv.callgraph,"",@"SHT_CUDA_CALLGRAPH"
	.align	4
	.sectionentsize	8
	.align		4
        /*0000*/ 	.word	0x00000000
	.align		4
        /*0004*/ 	.word	0xffffffff
	.align		4
        /*0008*/ 	.word	0x00000000
	.align		4
        /*000c*/ 	.word	0xfffffffe
	.align		4
        /*0010*/ 	.word	0x00000000
	.align		4
        /*0014*/ 	.word	0xfffffffd
	.align		4
        /*0018*/ 	.word	0x00000000
	.align		4
        /*001c*/ 	.word	0xfffffffc


//--------------------- .text._Z15matrixAddKernelPfS_S_i --------------------------
	.section	.text._Z15matrixAddKernelPfS_S_i,"ax",@progbits
	.align	128
        .global         _Z15matrixAddKernelPfS_S_i
        .type           _Z15matrixAddKernelPfS_S_i,@function
        .size           _Z15matrixAddKernelPfS_S_i,(.L_x_6 - _Z15matrixAddKernelPfS_S_i)
        .other          _Z15matrixAddKernelPfS_S_i,@"STO_CUDA_ENTRY STV_DEFAULT"
_Z15matrixAddKernelPfS_S_i:
.text._Z15matrixAddKernelPfS_S_i:
[----:B------:R-:W-:Y:S01]  /*0000*/  LDC R1, c[0x0][0x37c] ;  /* 0x0000df00ff017b82 */ /* 0x000fe20000000800 */
[----:B------:R-:W0:Y:S07]  /*0010*/  S2R R3, SR_TID.X ;  /* 0x0000000000037919 */ /* 0x000e2e0000002100 */
[----:B------:R-:W1:Y:S01]  /*0020*/  LDC R0, c[0x0][0x398] ;  /* 0x0000e600ff007b82 */ /* 0x000e620000000800 */
[----:B------:R-:W0:Y:S01]  /*0030*/  LDCU UR4, c[0x0][0x360] ;  /* 0x00006c00ff0477ac */ /* 0x000e220008000800 */
[----:B------:R-:W0:Y:S01]  /*0040*/  S2R R2, SR_CTAID.X ;  /* 0x0000000000027919 */ /* 0x000e220000002500 */
[----:B-1----:R-:W-:Y:S01]  /*0050*/  ISETP.GE.AND P0, PT, R0, 0x1, PT ;  /* 0x000000010000780c */ /* 0x002fe20003f06270 */
[----:B0-----:R-:W-:-:S05]  /*0060*/  IMAD R3, R2, UR4, R3 ;  /* 0x0000000402037c24 */ /* 0x001fca000f8e0203 */
[----:B------:R-:W-:-:S13]  /*0070*/  ISETP.GE.OR P0, PT, R3, R0, !P0 ;  /* 0x000000000300720c */ /* 0x000fda0004706670 */
[----:B------:R-:W-:Y:S05]  /*0080*/  @P0 EXIT ;  /* 0x000000000000094d */ /* 0x000fea0003800000 */
[C---:B------:R-:W-:Y:S01]  /*0090*/  IADD3 R2, PT, PT, R0.reuse, -0x1, RZ ;  /* 0xffffffff00027810 */ /* 0x040fe20007ffe0ff */
[----:B------:R-:W0:Y:S01]  /*00a0*/  LDCU.64 UR4, c[0x0][0x358] ;  /* 0x00006b00ff0477ac */ /* 0x000e220008000a00 */
[----:B------:R-:W-:Y:S02]  /*00b0*/  LOP3.LUT R20, R0, 0xf, RZ, 0xc0, !PT ;  /* 0x0000000f00147812 */ /* 0x000fe400078ec0ff */
[----:B------:R-:W-:Y:S01]  /*00c0*/  ISETP.GE.U32.AND P1, PT, R2, 0xf, PT ;  /* 0x0000000f0200780c */ /* 0x000fe20003f26070 */
[----:B------:R-:W-:Y:S01]  /*00d0*/  HFMA2 R2, -RZ, RZ, 0, 0 ;  /* 0x00000000ff027431 */ /* 0x000fe200000001ff */
[----:B------:R-:W-:-:S11]  /*00e0*/  ISETP.NE.AND P0, PT, R20, RZ, PT ;  /* 0x000000ff1400720c */ /* 0x000fd60003f05270 */
[----:B------:R-:W-:Y:S05]  /*00f0*/  @!P1 BRA `(.L_x_0) ;  /* 0x0000000400e89947 */ /* 0x000fea0003800000 */
[----:B------:R-:W-:Y:S02]  /*0100*/  LOP3.LUT R2, R0, 0x7ffffff0, RZ, 0xc0, !PT ;  /* 0x7ffffff000027812 */ /* 0x000fe400078ec0ff */
[----:B------:R-:W-:Y:S02]  /*0110*/  MOV R5, R3 ;  /* 0x0000000300057202 */ /* 0x000fe40000000f00 */
[----:B------:R-:W-:-:S07]  /*0120*/  IADD3 R4, PT, PT, -R2, RZ, RZ ;  /* 0x000000ff02047210 */ /* 0x000fce0007ffe1ff */
.L_x_1:
[----:B---3--:R-:W1:Y:S08]  /*0130*/  LDC.64 R14, c[0x0][0x388] ;  /* 0x0000e200ff0e7b82 */ /* 0x008e700000000a00 */
[----:B------:R-:W2:Y:S08]  /*0140*/  LDC.64 R16, c[0x0][0x390] ;  /* 0x0000e400ff107b82 */ /* 0x000eb00000000a00 */
[----:B------:R-:W3:Y:S01]  /*0150*/  LDC.64 R6, c[0x0][0x380] ;  /* 0x0000e000ff067b82 */ /* 0x000ee20000000a00 */
[----:B-1----:R-:W-:-:S05]  /*0160*/  IMAD.WIDE R14, R5, 0x4, R14 ;  /* 0x00000004050e7825 */ /* 0x002fca00078e020e */
[----:B0-----:R-:W4:Y:S01]  /*0170*/  LDG.E R8, desc[UR4][R14.64] ;  /* 0x000000040e087981 */ /* 0x001f22000c1e1900 */
[----:B--2---:R-:W-:-:S05]  /*0180*/  IMAD.WIDE R16, R5, 0x4, R16 ;  /* 0x0000000405107825 */ /* 0x004fca00078e0210 */
[----:B------:R-:W4:Y:S01]  /*0190*/  LDG.E R9, desc[UR4][R16.64] ;  /* 0x0000000410097981 */ /* 0x000f22000c1e1900 */
[----:B------:R-:W-:-:S04]  /*01a0*/  IMAD.WIDE.U32 R10, R0, 0x4, R14 ;  /* 0x00000004000a7825 */ /* 0x000fc800078e000e */
[----:B---3--:R-:W-:-:S04]  /*01b0*/  IMAD.WIDE R6, R5, 0x4, R6 ;  /* 0x0000000405067825 */ /* 0x008fc800078e0206 */
[----:B----4-:R-:W-:Y:S01]  /*01c0*/  FADD R21, R8, R9 ;  /* 0x0000000908157221 */ /* 0x010fe20000000000 */
[----:B------:R-:W-:-:S04]  /*01d0*/  IMAD.WIDE.U32 R8, R0, 0x4, R16 ;  /* 0x0000000400087825 */ /* 0x000fc800078e0010 */
[----:B------:R0:W-:Y:S04]  /*01e0*/  STG.E desc[UR4][R6.64], R21 ;  /* 0x0000001506007986 */ /* 0x0001e8000c101904 */
[----:B------:R-:W2:Y:S04]  /*01f0*/  LDG.E R18, desc[UR4][R10.64] ;  /* 0x000000040a127981 */ /* 0x000ea8000c1e1900 */
[----:B------:R-:W2:Y:S01]  /*0200*/  LDG.E R19, desc[UR4][R8.64] ;  /* 0x0000000408137981 */ /* 0x000ea2000c1e1900 */
[----:B------:R-:W-:-:S04]  /*0210*/  IMAD.WIDE.U32 R12, R0, 0x4, R6 ;  /* 0x00000004000c7825 */ /* 0x000fc800078e0006 */
[----:B------:R-:W-:-:S04]  /*0220*/  IMAD.WIDE.U32 R16, R0, 0x4, R10 ;  /* 0x0000000400107825 */ /* 0x000fc800078e000a */
[----:B------:R-:W-:-:S04]  /*0230*/  IMAD.WIDE.U32 R14, R0, 0x4, R8 ;  /* 0x00000004000e7825 */ /* 0x000fc800078e0008 */
[----:B--2---:R-:W-:-:S05]  /*0240*/  FADD R23, R18, R19 ;  /* 0x0000001312177221 */ /* 0x004fca0000000000 */
[----:B------:R1:W-:Y:S04]  /*0250*/  STG.E desc[UR4][R12.64], R23 ;  /* 0x000000170c007986 */ /* 0x0003e8000c101904 */
[----:B------:R-:W2:Y:S04]  /*0260*/  LDG.E R22, desc[UR4][R16.64] ;  /* 0x0000000410167981 */ /* 0x000ea8000c1e1900 */
[----:B------:R-:W2:Y:S01]  /*0270*/  LDG.E R25, desc[UR4][R14.64] ;  /* 0x000000040e197981 */ /* 0x000ea2000c1e1900 */
[----:B------:R-:W-:-:S04]  /*0280*/  IMAD.WIDE.U32 R18, R0, 0x4, R12 ;  /* 0x0000000400127825 */ /* 0x000fc800078e000c */
[----:B------:R-:W-:-:S04]  /*0290*/  IMAD.WIDE.U32 R10, R0, 0x4, R16 ;  /* 0x00000004000a7825 */ /* 0x000fc800078e0010 */
[----:B0-----:R-:W-:-:S04]  /*02a0*/  IMAD.WIDE.U32 R6, R0, 0x4, R14 ;  /* 0x0000000400067825 */ /* 0x001fc800078e000e */
[----:B--2---:R-:W-:-:S05]  /*02b0*/  FADD R25, R22, R25 ;  /* 0x0000001916197221 */ /* 0x004fca0000000000 */
[----:B------:R0:W-:Y:S04]  /*02c0*/  STG.E desc[UR4][R18.64], R25 ;  /* 0x0000001912007986 */ /* 0x0001e8000c101904 */
[----:B------:R-:W2:Y:S04]  /*02d0*/  LDG.E R21, desc[UR4][R10.64] ;  /* 0x000000040a157981 */ /* 0x000ea8000c1e1900 */
[----:B------:R-:W2:Y:S01]  /*02e0*/  LDG.E R22, desc[UR4][R6.64] ;  /* 0x0000000406167981 */ /* 0x000ea2000c1e1900 */
[----:B------:R-:W-:-:S04]  /*02f0*/  IMAD.WIDE.U32 R8, R0, 0x4, R18 ;  /* 0x0000000400087825 */ /* 0x000fc800078e0012 */
[----:B------:R-:W-:-:S04]  /*0300*/  IMAD.WIDE.U32 R16, R0, 0x4, R10 ;  /* 0x0000000400107825 */ /* 0x000fc800078e000a */
[----:B-1----:R-:W-:-:S04]  /*0310*/  IMAD.WIDE.U32 R12, R0, 0x4, R6 ;  /* 0x00000004000c7825 */ /* 0x002fc800078e0006 */
[----:B--2---:R-:W-:-:S05]  /*0320*/  FADD R21, R21, R22 ;  /* 0x0000001615157221 */ /* 0x004fca0000000000 */
        /* <DEDUP_REMOVED lines=8> */
[----:B------:R-:W3:Y:S04]  /*03b0*/  LDG.E R22, desc[UR4][R10.64] ;  /* 0x000000040a167981 */ /* 0x000ee8000c1e1900 */
[----:B0-----:R-:W3:Y:S01]  /*03c0*/  LDG.E R25, desc[UR4][R6.64] ;  /* 0x0000000406197981 */ /* 0x001ee2000c1e1900 */
[----:B------:R-:W-:-:S04]  /*03d0*/  IMAD.WIDE.U32 R18, R0, 0x4, R14 ;  /* 0x0000000400127825 */ /* 0x000fc800078e000e */
[----:B------:R-:W-:-:S04]  /*03e0*/  IMAD.WIDE.U32 R16, R0, 0x4, R10 ;  /* 0x0000000400107825 */ /* 0x000fc800078e000a */
[----:B-1----:R-:W-:-:S04]  /*03f0*/  IMAD.WIDE.U32 R8, R0, 0x4, R6 ;  /* 0x0000000400087825 */ /* 0x002fc800078e0006 */
[----:B---3--:R-:W-:-:S05]  /*0400*/  FADD R25, R22, R25 ;  /* 0x0000001916197221 */ /* 0x008fca0000000000 */
[----:B------:R0:W-:Y:S04]  /*0410*/  STG.E desc[UR4][R18.64], R25 ;  /* 0x0000001912007986 */ /* 0x0001e8000c101904 */
[----:B------:R-:W3:Y:S04]  /*0420*/  LDG.E R21, desc[UR4][R16.64] ;  /* 0x0000000410157981 */ /* 0x000ee8000c1e1900 */
[----:B------:R-:W3:Y:S01]  /*0430*/  LDG.E R22, desc[UR4][R8.64] ;  /* 0x0000000408167981 */ /* 0x000ee2000c1e1900 */
[----:B------:R-:W-:-:S04]  /*0440*/  IMAD.WIDE.U32 R12, R0, 0x4, R18 ;  /* 0x00000004000c7825 */ /* 0x000fc800078e0012 */
[----:B------:R-:W-:-:S04]  /*0450*/  IMAD.WIDE.U32 R10, R0, 0x4, R16 ;  /* 0x00000004000a7825 */ /* 0x000fc800078e0010 */
[----:B------:R-:W-:-:S04]  /*0460*/  IMAD.WIDE.U32 R6, R0, 0x4, R8 ;  /* 0x0000000400067825 */ /* 0x000fc800078e0008 */
[----:B---3--:R-:W-:-:S05]  /*0470*/  FADD R21, R21, R22 ;  /* 0x0000001615157221 */ /* 0x008fca0000000000 */
[----:B------:R1:W-:Y:S04]  /*0480*/  STG.E desc[UR4][R12.64], R21 ;  /* 0x000000150c007986 */ /* 0x0003e8000c101904 */
[----:B------:R-:W3:Y:S04]  /*0490*/  LDG.E R22, desc[UR4][R10.64] ;  /* 0x000000040a167981 */ /* 0x000ee8000c1e1900 */
[----:B--2---:R-:W3:Y:S01]  /*04a0*/  LDG.E R23, desc[UR4][R6.64] ;  /* 0x0000000406177981 */ /* 0x004ee2000c1e1900 */
[----:B------:R-:W-:-:S04]  /*04b0*/  IMAD.WIDE.U32 R14, R0, 0x4, R12 ;  /* 0x00000004000e7825 */ /* 0x000fc800078e000c */
[----:B------:R-:W-:-:S04]  /*04c0*/  IMAD.WIDE.U32 R16, R0, 0x4, R10 ;  /* 0x0000000400107825 */ /* 0x000fc800078e000a */
[----:B------:R-:W-:-:S04]  /*04d0*/  IMAD.WIDE.U32 R8, R0, 0x4, R6 ;  /* 0x0000000400087825 */ /* 0x000fc800078e0006 */
[----:B---3--:R-:W-:-:S05]  /*04e0*/  FADD R23, R22, R23 ;  /* 0x0000001716177221 */ /* 0x008fca0000000000 */
[----:B------:R2:W-:Y:S04]  /*04f0*/  STG.E desc[UR4][R14.64], R23 ;  /* 0x000000170e007986 */ /* 0x0005e8000c101904 */
[----:B------:R-:W3:Y:S04]  /*0500*/  LDG.E R22, desc[UR4][R16.64] ;  /* 0x0000000410167981 */ /* 0x000ee8000c1e1900 */
[----:B0-----:R-:W3:Y:S01]  /*0510*/  LDG.E R25, desc[UR4][R8.64] ;  /* 0x0000000408197981 */ /* 0x001ee2000c1e1900 */
[----:B------:R-:W-:-:S04]  /*0520*/  IMAD.WIDE.U32 R18, R0, 0x4, R14 ;  /* 0x0000000400127825 */ /* 0x000fc800078e000e */
[----:B------:R-:W-:-:S04]  /*0530*/  IMAD.WIDE.U32 R10, R0, 0x4, R16 ;  /* 0x00000004000a7825 */ /* 0x000fc800078e0010 */
[----:B------:R-:W-:-:S04]  /*0540*/  IMAD.WIDE.U32 R6, R0, 0x4, R8 ;  /* 0x0000000400067825 */ /* 0x000fc800078e0008 */
[----:B---3--:R-:W-:-:S05]  /*0550*/  FADD R25, R22, R25 ;  /* 0x0000001916197221 */ /* 0x008fca0000000000 */
[----:B------:R0:W-:Y:S04]  /*0560*/  STG.E desc[UR4][R18.64], R25 ;  /* 0x0000001912007986 */ /* 0x0001e8000c101904 */
[----:B-1----:R-:W3:Y:S04]  /*0570*/  LDG.E R21, desc[UR4][R10.64] ;  /* 0x000000040a157981 */ /* 0x002ee8000c1e1900 */
[----:B------:R-:W3:Y:S01]  /*0580*/  LDG.E R22, desc[UR4][R6.64] ;  /* 0x0000000406167981 */ /* 0x000ee2000c1e1900 */
[----:B------:R-:W-:-:S04]  /*0590*/  IMAD.WIDE.U32 R12, R0, 0x4, R18 ;  /* 0x00000004000c7825 */ /* 0x000fc800078e0012 */
[----:B--2---:R-:W-:-:S04]  /*05a0*/  IMAD.WIDE.U32 R14, R0, 0x4, R10 ;  /* 0x00000004000e7825 */ /* 0x004fc800078e000a */
[----:B------:R-:W-:-:S04]  /*05b0*/  IMAD.WIDE.U32 R8, R0, 0x4, R6 ;  /* 0x0000000400087825 */ /* 0x000fc800078e0006 */
[----:B---3--:R-:W-:-:S05]  /*05c0*/  FADD R21, R21, R22 ;  /* 0x0000001615157221 */ /* 0x008fca0000000000 */
        /* <DEDUP_REMOVED lines=11> */
[----:B-1----:R-:W-:-:S04]  /*0680*/  IMAD.WIDE.U32 R12, R0, 0x4, R10 ;  /* 0x00000004000c7825 */ /* 0x002fc800078e000a */
[----:B------:R-:W-:-:S04]  /*0690*/  IMAD.WIDE.U32 R8, R0, 0x4, R6 ;  /* 0x0000000400087825 */ /* 0x000fc800078e0006 */
        /* <DEDUP_REMOVED lines=23> */
[----:B------:R-:W2:Y:S04]  /*0810*/  LDG.E R10, desc[UR4][R10.64] ;  /* 0x000000040a0a7981 */ /* 0x000ea8000c1e1900 */
[----:B------:R-:W2:Y:S01]  /*0820*/  LDG.E R7, desc[UR4][R6.64] ;  /* 0x0000000406077981 */ /* 0x000ea2000c1e1900 */
[----:B------:R-:W-:-:S04]  /*0830*/  IADD3 R4, PT, PT, R4, 0x10, RZ ;  /* 0x0000001004047810 */ /* 0x000fc80007ffe0ff */
[----:B------:R-:W-:Y:S01]  /*0840*/  ISETP.NE.AND P1, PT, R4, RZ, PT ;  /* 0x000000ff0400720c */ /* 0x000fe20003f25270 */
[C---:B-1----:R-:W-:Y:S01]  /*0850*/  IMAD.WIDE.U32 R14, R0.reuse, 0x4, R18 ;  /* 0x00000004000e7825 */ /* 0x042fe200078e0012 */
[----:B------:R-:W-:-:S03]  /*0860*/  LEA R5, R0, R5, 0x4 ;  /* 0x0000000500057211 */ /* 0x000fc600078e20ff */
[----:B--2---:R-:W-:-:S05]  /*0870*/  FADD R17, R10, R7 ;  /* 0x000000070a117221 */ /* 0x004fca0000000000 */
[----:B------:R3:W-:Y:S03]  /*0880*/  STG.E desc[UR4][R14.64], R17 ;  /* 0x000000110e007986 */ /* 0x0007e6000c101904 */
[----:B------:R-:W-:Y:S05]  /*0890*/  @P1 BRA `(.L_x_1) ;  /* 0xfffffff800241947 */ /* 0x000fea000383ffff */
.L_x_0:
[----:B0-----:R-:W-:Y:S05]  /*08a0*/  @!P0 EXIT ;  /* 0x000000000000894d */ /* 0x001fea0003800000 */
[----:B------:R-:W-:Y:S02]  /*08b0*/  ISETP.GE.U32.AND P0, PT, R20, 0x8, PT ;  /* 0x000000081400780c */ /* 0x000fe40003f06070 */
[----:B---3--:R-:W-:-:S04]  /*08c0*/  LOP3.LUT R18, R0, 0x7, RZ, 0xc0, !PT ;  /* 0x0000000700127812 */ /* 0x008fc800078ec0ff */
[----:B------:R-:W-:-:S07]  /*08d0*/  ISETP.NE.AND P1, PT, R18, RZ, PT ;  /* 0x000000ff1200720c */ /* 0x000fce0003f25270 */
[----:B------:R-:W-:Y:S06]  /*08e0*/  @!P0 BRA `(.L_x_2) ;  /* 0x0000000000f48947 */ /* 0x000fec0003800000 */
[----:B------:R-:W0:Y:S01]  /*08f0*/  LDC.64 R4, c[0x0][0x388] ;  /* 0x0000e200ff047b82 */ /* 0x000e220000000a00 */
[----:B------:R-:W-:-:S07]  /*0900*/  IMAD R11, R2, R0, R3 ;  /* 0x00000000020b7224 */ /* 0x000fce00078e0203 */
[----:B------:R-:W1:Y:S08]  /*0910*/  LDC.64 R6, c[0x0][0x390] ;  /* 0x0000e400ff067b82 */ /* 0x000e700000000a00 */
[----:B------:R-:W2:Y:S01]  /*0920*/  LDC.64 R8, c[0x0][0x380] ;  /* 0x0000e000ff087b82 */ /* 0x000ea20000000a00 */
[----:B0-----:R-:W-:-:S05]  /*0930*/  IMAD.WIDE R4, R11, 0x4, R4 ;  /* 0x000000040b047825 */ /* 0x001fca00078e0204 */
[----:B------:R-:W3:Y:S01]  /*0940*/  LDG.E R10, desc[UR4][R4.64] ;  /* 0x00000004040a7981 */ /* 0x000ee2000c1e1900 */
[----:B-1----:R-:W-:-:S05]  /*0950*/  IMAD.WIDE R6, R11, 0x4, R6 ;  /* 0x000000040b067825 */ /* 0x002fca00078e0206 */
[----:B------:R-:W3:Y:S01]  /*0960*/  LDG.E R13, desc[UR4][R6.64] ;  /* 0x00000004060d7981 */ /* 0x000ee2000c1e1900 */
[----:B--2---:R-:W-:-:S04]  /*0970*/  IMAD.WIDE R8, R11, 0x4, R8 ;  /* 0x000000040b087825 */ /* 0x004fc800078e0208 */
[----:B---3--:R-:W-:Y:S01]  /*0980*/  FADD R19, R10, R13 ;  /* 0x0000000d0a137221 */ /* 0x008fe20000000000 */
[----:B------:R-:W-:-:S04]  /*0990*/  IMAD.WIDE.U32 R10, R0, 0x4, R4 ;  /* 0x00000004000a7825 */ /* 0x000fc800078e0004 */
[C---:B------:R-:W-:Y:S01]  /*09a0*/  IMAD.WIDE.U32 R12, R0.reuse, 0x4, R6 ;  /* 0x00000004000c7825 */ /* 0x040fe200078e0006 */
        /* <DEDUP_REMOVED lines=11> */
[----:B0-----:R-:W-:-:S04]  /*0a60*/  IMAD.WIDE.U32 R8, R0, 0x4, R4 ;  /* 0x0000000400087825 */ /* 0x001fc800078e0004 */
[----:B------:R-:W-:-:S04]  /*0a70*/  IMAD.WIDE.U32 R10, R0, 0x4, R6 ;  /* 0x00000004000a7825 */ /* 0x000fc800078e0006 */
        /* <DEDUP_REMOVED lines=10> */
[----:B-1----:R-:W3:Y:S01]  /*0b20*/  LDG.E R21, desc[UR4][R6.64] ;  /* 0x0000000406157981 */ /* 0x002ee2000c1e1900 */
        /* <DEDUP_REMOVED lines=12> */
[----:B--2---:R-:W2:Y:S04]  /*0bf0*/  LDG.E R19, desc[UR4][R4.64] ;  /* 0x0000000404137981 */ /* 0x004ea8000c1e1900 */
[----:B------:R-:W2:Y:S01]  /*0c00*/  LDG.E R20, desc[UR4][R6.64] ;  /* 0x0000000406147981 */ /* 0x000ea2000c1e1900 */
[----:B------:R-:W-:-:S04]  /*0c10*/  IMAD.WIDE.U32 R12, R0, 0x4, R16 ;  /* 0x00000004000c7825 */ /* 0x000fc800078e0010 */
[----:B------:R-:W-:-:S04]  /*0c20*/  IMAD.WIDE.U32 R8, R0, 0x4, R4 ;  /* 0x0000000400087825 */ /* 0x000fc800078e0004 */
[----:B------:R-:W-:-:S04]  /*0c30*/  IMAD.WIDE.U32 R10, R0, 0x4, R6 ;  /* 0x00000004000a7825 */ /* 0x000fc800078e0006 */
[----:B--2---:R-:W-:-:S05]  /*0c40*/  FADD R19, R19, R20 ;  /* 0x0000001413137221 */ /* 0x004fca0000000000 */
[----:B------:R2:W-:Y:S04]  /*0c50*/  STG.E desc[UR4][R12.64], R19 ;  /* 0x000000130c007986 */ /* 0x0005e8000c101904 */
[----:B------:R-:W0:Y:S04]  /*0c60*/  LDG.E R8, desc[UR4][R8.64] ;  /* 0x0000000408087981 */ /* 0x000e28000c1e1900 */
[----:B------:R-:W0:Y:S01]  /*0c70*/  LDG.E R11, desc[UR4][R10.64] ;  /* 0x000000040a0b7981 */ /* 0x000e22000c1e1900 */
[----:B-1----:R-:W-:Y:S01]  /*0c80*/  IMAD.WIDE.U32 R14, R0, 0x4, R12 ;  /* 0x00000004000e7825 */ /* 0x002fe200078e000c */
[----:B------:R-:W-:-:S03]  /*0c90*/  IADD3 R2, PT, PT, R2, 0x8, RZ ;  /* 0x0000000802027810 */ /* 0x000fc60007ffe0ff */
[----:B0-----:R-:W-:-:S05]  /*0ca0*/  FADD R17, R8, R11 ;  /* 0x0000000b08117221 */ /* 0x001fca0000000000 */
[----:B------:R2:W-:Y:S02]  /*0cb0*/  STG.E desc[UR4][R14.64], R17 ;  /* 0x000000110e007986 */ /* 0x0005e4000c101904 */
.L_x_2:
[----:B------:R-:W-:Y:S05]  /*0cc0*/  @!P1 EXIT ;  /* 0x000000000000994d */ /* 0x000fea0003800000 */
[----:B------:R-:W-:Y:S02]  /*0cd0*/  ISETP.GE.U32.AND P0, PT, R18, 0x4, PT ;  /* 0x000000041200780c */ /* 0x000fe40003f06070 */
[----:B------:R-:W-:-:S04]  /*0ce0*/  LOP3.LUT R4, R0, 0x3, RZ, 0xc0, !PT ;  /* 0x0000000300047812 */ /* 0x000fc800078ec0ff */
[----:B------:R-:W-:-:S07]  /*0cf0*/  ISETP.NE.AND P1, PT, R4, RZ, PT ;  /* 0x000000ff0400720c */ /* 0x000fce0003f25270 */
[----:B------:R-:W-:Y:S06]  /*0d00*/  @!P0 BRA `(.L_x_3) ;  /* 0x0000000000848947 */ /* 0x000fec0003800000 */
[----:B------:R-:W0:Y:S01]  /*0d10*/  LDC.64 R6, c[0x0][0x388] ;  /* 0x0000e200ff067b82 */ /* 0x000e220000000a00 */
[----:B--2---:R-:W-:-:S07]  /*0d20*/  IMAD R13, R2, R0, R3 ;  /* 0x00000000020d7224 */ /* 0x004fce00078e0203 */
[----:B------:R-:W1:Y:S08]  /*0d30*/  LDC.64 R8, c[0x0][0x390] ;  /* 0x0000e400ff087b82 */ /* 0x000e700000000a00 */
[----:B------:R-:W2:Y:S01]  /*0d40*/  LDC.64 R10, c[0x0][0x380] ;  /* 0x0000e000ff0a7b82 */ /* 0x000ea20000000a00 */
[----:B0-----:R-:W-:-:S05]  /*0d50*/  IMAD.WIDE R6, R13, 0x4, R6 ;  /* 0x000000040d067825 */ /* 0x001fca00078e0206 */
[----:B------:R-:W3:Y:S01]  /*0d60*/  LDG.E R5, desc[UR4][R6.64] ;  /* 0x0000000406057981 */ /* 0x000ee2000c1e1900 */
[----:B-1----:R-:W-:-:S05]  /*0d70*/  IMAD.WIDE R8, R13, 0x4, R8 ;  /* 0x000000040d087825 */ /* 0x002fca00078e0208 */
[----:B------:R-:W3:Y:S01]  /*0d80*/  LDG.E R12, desc[UR4][R8.64] ;  /* 0x00000004080c7981 */ /* 0x000ee2000c1e1900 */
[----:B------:R-:W-:-:S04]  /*0d90*/  IMAD.WIDE.U32 R14, R0, 0x4, R8 ;  /* 0x00000004000e7825 */ /* 0x000fc800078e0008 */
[----:B--2---:R-:W-:-:S04]  /*0da0*/  IMAD.WIDE R10, R13, 0x4, R10 ;  /* 0x000000040d0a7825 */ /* 0x004fc800078e020a */
[----:B---3--:R-:W-:Y:S01]  /*0db0*/  FADD R5, R5, R12 ;  /* 0x0000000c05057221 */ /* 0x008fe20000000000 */
        /* <DEDUP_REMOVED lines=18> */
[----:B------:R-:W-:Y:S01]  /*0ee0*/  IMAD.WIDE.U32 R14, R0, 0x4, R18 ;  /* 0x00000004000e7825 */ /* 0x000fe200078e0012 */
[----:B------:R-:W-:-:S03]  /*0ef0*/  IADD3 R2, PT, PT, R2, 0x4, RZ ;  /* 0x0000000402027810 */ /* 0x000fc60007ffe0ff */
[----:B--2---:R-:W-:-:S05]  /*0f00*/  FADD R5, R10, R13 ;  /* 0x0000000d0a057221 */ /* 0x004fca0000000000 */
[----:B------:R1:W-:Y:S02]  /*0f10*/  STG.E desc[UR4][R14.64], R5 ;  /* 0x000000050e007986 */ /* 0x0003e4000c101904 */
.L_x_3:
[----:B------:R-:W-:Y:S05]  /*0f20*/  @!P1 EXIT ;  /* 0x000000000000994d */ /* 0x000fea0003800000 */
[----:B------:R-:W0:Y:S01]  /*0f30*/  LDC.64 R6, c[0x0][0x390] ;  /* 0x0000e400ff067b82 */ /* 0x000e220000000a00 */
[----:B-12---:R-:W-:Y:S01]  /*0f40*/  IMAD R15, R2, R0, R3 ;  /* 0x00000000020f7224 */ /* 0x006fe200078e0203 */
[----:B------:R-:W-:-:S06]  /*0f50*/  IADD3 R14, PT, PT, -R4, RZ, RZ ;  /* 0x000000ff040e7210 */ /* 0x000fcc0007ffe1ff */
[----:B------:R-:W1:Y:S08]  /*0f60*/  LDC.64 R8, c[0x0][0x380] ;  /* 0x0000e000ff087b82 */ /* 0x000e700000000a00 */
[----:B------:R-:W2:Y:S02]  /*0f70*/  LDC.64 R10, c[0x0][0x388] ;  /* 0x0000e200ff0a7b82 */ /* 0x000ea40000000a00 */
.L_x_4:
[----:B0-----:R-:W-:-:S04]  /*0f80*/  IMAD.WIDE R4, R15, 0x4, R6 ;  /* 0x000000040f047825 */ /* 0x001fc800078e0206 */
[C---:B--2---:R-:W-:Y:S02]  /*0f90*/  IMAD.WIDE R12, R15.reuse, 0x4, R10 ;  /* 0x000000040f0c7825 */ /* 0x044fe400078e020a */
[----:B------:R-:W2:Y:S04]  /*0fa0*/  LDG.E R5, desc[UR4][R4.64] ;  /* 0x0000000404057981 */ /* 0x000ea8000c1e1900 */
[----:B------:R-:W2:Y:S01]  /*0fb0*/  LDG.E R12, desc[UR4][R12.64] ;  /* 0x000000040c0c7981 */ /* 0x000ea2000c1e1900 */
[----:B------:R-:W-:Y:S01]  /*0fc0*/  IADD3 R14, PT, PT, R14, 0x1, RZ ;  /* 0x000000010e0e7810 */ /* 0x000fe20007ffe0ff */
[C---:B-1-3--:R-:W-:Y:S01]  /*0fd0*/  IMAD.WIDE R2, R15.reuse, 0x4, R8 ;  /* 0x000000040f027825 */ /* 0x04afe200078e0208 */
[----:B------:R-:W-:Y:S02]  /*0fe0*/  IADD3 R15, PT, PT, R15, R0, RZ ;  /* 0x000000000f0f7210 */ /* 0x000fe40007ffe0ff */
[----:B------:R-:W-:Y:S01]  /*0ff0*/  ISETP.NE.AND P0, PT, R14, RZ, PT ;  /* 0x000000ff0e00720c */ /* 0x000fe20003f05270 */
[----:B--2---:R-:W-:-:S05]  /*1000*/  FADD R17, R12, R5 ;  /* 0x000000050c117221 */ /* 0x004fca0000000000 */
[----:B------:R3:W-:Y:S07]  /*1010*/  STG.E desc[UR4][R2.64], R17 ;  /* 0x0000001102007986 */ /* 0x0007ee000c101904 */
[----:B------:R-:W-:Y:S05]  /*1020*/  @P0 BRA `(.L_x_4) ;  /* 0xfffffffc00d40947 */ /* 0x000fea000383ffff */
[----:B------:R-:W-:Y:S05]  /*1030*/  EXIT ;  /* 0x000000000000794d */ /* 0x000fea0003800000 */
.L_x_5:
[----:B------:R-:W-:-:S00]  /*1040*/  BRA `(.L_x_5) ;  /* 0xfffffffc00fc7947 */ /* 0x000fc0000383ffff */
[----:B------:R-:W-:-:S00]  /*1050*/  NOP ;  /* 0x0000000000007918 */ /* 0x000fc00000000000 */
        /* <DEDUP_REMOVED lines=10> */
.L_x_6:


//--------------------- .nv.shared.reserved.0     --------------------------
	.section	.nv.shared.reserved.0,"aw",@nobits
	.weak		__nv_reservedSMEM_offset_0_alias
	.size		__nv_reservedSMEM_offset_0_alias, 0, 64
	.other		__nv_reservedSMEM_offset_0_alias,@"STO_CUDA_RESERVED_SHARED STV_DEFAULT"
__nv_reservedSMEM_offset_0_alias:
	.zero		0
	.zero		64


//--------------------- .nv.constant0._Z15matrixAddKernelPfS_S_i --------------------------
	.section	.nv.constant0._Z15matrixAddKernelPfS_S_i,"a",@progbits
	.sectionflags	@""
	.align	4
.nv.constant0._Z15matrixAddKernelPfS_S_i:
	.zero		924


//--------------------- SYMBOLS --------------------------

	.type		.nv.reservedSmem.offset0,@object
	.size		.nv.reservedSmem.offset0,0x4
